//
// Generated by NVIDIA NVVM Compiler
//
// Compiler Build ID: CL-36424714
// Cuda compilation tools, release 13.0, V13.0.88
// Based on NVVM 20.0.0
//

.version 9.0
.target sm_100
.address_size 64

	// .globl	_Z12SimpleKernelPfS_

.visible .entry _Z12SimpleKernelPfS_(
	.param .u64 .ptr .align 1 _Z12SimpleKernelPfS__param_0,
	.param .u64 .ptr .align 1 _Z12SimpleKernelPfS__param_1
)
{
	.reg .b32 	%r<5>;
	.reg .b32 	%f<3>;
	.reg .b64 	%rd<8>;

	ld.param.u64 	%rd1, [_Z12SimpleKernelPfS__param_0];
	ld.param.u64 	%rd2, [_Z12SimpleKernelPfS__param_1];
	cvta.to.global.u64 	%rd3, %rd2;
	cvta.to.global.u64 	%rd4, %rd1;
	mov.u32 	%r1, %ctaid.x;
	mov.u32 	%r2, %ntid.x;
	mov.u32 	%r3, %tid.x;
	mad.lo.s32 	%r4, %r1, %r2, %r3;
	mul.wide.s32 	%rd5, %r4, 4;
	add.s64 	%rd6, %rd4, %rd5;
	ld.global.f32 	%f1, [%rd6];
	add.f32 	%f2, %f1, %f1;
	add.s64 	%rd7, %rd3, %rd5;
	st.global.f32 	[%rd7], %f2;
	ret;

}


// ===== COMPILED SASS (sm_100) =====

	.target	sm_100

	.elftype	@"ET_EXEC"


//--------------------- .note.nv.tkinfo           --------------------------
	.section	.note.nv.tkinfo,"",@"SHT_NOTE"
	.sectionflags	@"SHF_NOTE_NV_TKINFO"
	.tkinfo
        /*0018*/ 	.word	0x00000002
        /*0030*/ 	.string	""
        /*0030*/ 	.string	"ptxas"
        /*0030*/ 	.string	"Cuda compilation tools, release 13.0, V13.0.88"
        /*0030*/ 	.string	"Build cuda_13.0.r13.0/compiler.36424714_0"
        /*0030*/ 	.string	"-arch sm_100 -m 64 "



//--------------------- .note.nv.cuinfo           --------------------------
	.section	.note.nv.cuinfo,"",@"SHT_NOTE"
	.sectionflags	@"SHF_NOTE_NV_CUINFO"
        /*0018*/ 	.short	0x0002
        /*001a*/ 	.short	0x0064
        /*001c*/ 	.short	0x0082
	.zero		2


//--------------------- .nv.info                  --------------------------
	.section	.nv.info,"",@"SHT_CUDA_INFO"
	.align	4


	//----- nvinfo : EIATTR_REGCOUNT
	.align		4
        /*0000*/ 	.byte	0x04, 0x2f
        /*0002*/ 	.short	(.L_1 - .L_0)
	.align		4
.L_0:
        /*0004*/ 	.word	index@(_Z12SimpleKernelPfS_)
        /*0008*/ 	.word	0x0000000a


	//----- nvinfo : EIATTR_FRAME_SIZE
	.align		4
.L_1:
        /*000c*/ 	.byte	0x04, 0x11
        /*000e*/ 	.short	(.L_3 - .L_2)
	.align		4
.L_2:
        /*0010*/ 	.word	index@(_Z12SimpleKernelPfS_)
        /*0014*/ 	.word	0x00000000


	//----- nvinfo : EIATTR_MIN_STACK_SIZE
	.align		4
.L_3:
        /*0018*/ 	.byte	0x04, 0x12
        /*001a*/ 	.short	(.L_5 - .L_4)
	.align		4
.L_4:
        /*001c*/ 	.word	index@(_Z12SimpleKernelPfS_)
        /*0020*/ 	.word	0x00000000
.L_5:


//--------------------- .nv.compat                --------------------------
	.section	.nv.compat,"",@"SHT_CUDA_COMPAT_INFO"
	.align	4
        /*0000*/ 	.byte	0x02, 0x09, 0x00, 0x00, 0x02, 0x02, 0x01, 0x00, 0x02, 0x05, 0x05, 0x00, 0x03, 0x07, 0x01, 0x01
        /*0010*/ 	.byte	0x02, 0x03, 0x00, 0x00, 0x02, 0x06, 0x01, 0x00, 0x04, 0x0b, 0x08, 0x00, 0x09, 0x00, 0x00, 0x00
        /*0020*/ 	.byte	0x00, 0x00, 0x00, 0x00


//--------------------- .nv.info._Z12SimpleKernelPfS_ --------------------------
	.section	.nv.info._Z12SimpleKernelPfS_,"",@"SHT_CUDA_INFO"
	.sectionflags	@""
	.align	4


	//----- nvinfo : EIATTR_CUDA_API_VERSION
	.align		4
        /*0000*/ 	.byte	0x04, 0x37
        /*0002*/ 	.short	(.L_7 - .L_6)
.L_6:
        /*0004*/ 	.word	0x00000082


	//----- nvinfo : EIATTR_KPARAM_INFO
	.align		4
.L_7:
        /*0008*/ 	.byte	0x04, 0x17
        /*000a*/ 	.short	(.L_9 - .L_8)
.L_8:
        /*000c*/ 	.word	0x00000000
        /*0010*/ 	.short	0x0001
        /*0012*/ 	.short	0x0008
        /*0014*/ 	.byte	0x00, 0xf5, 0x21, 0x00


	//----- nvinfo : EIATTR_KPARAM_INFO
	.align		4
.L_9:
        /*0018*/ 	.byte	0x04, 0x17
        /*001a*/ 	.short	(.L_11 - .L_10)
.L_10:
        /*001c*/ 	.word	0x00000000
        /*0020*/ 	.short	0x0000
        /*0022*/ 	.short	0x0000
        /*0024*/ 	.byte	0x00, 0xf5, 0x21, 0x00


	//----- nvinfo : EIATTR_SPARSE_MMA_MASK
	.align		4
.L_11:
        /*0028*/ 	.byte	0x03, 0x50
        /*002a*/ 	.short	0x0000


	//----- nvinfo : EIATTR_MAXREG_COUNT
	.align		4
        /*002c*/ 	.byte	0x03, 0x1b
        /*002e*/ 	.short	0x00ff


	//----- nvinfo : EIATTR_MERCURY_ISA_VERSION
	.align		4
        /*0030*/ 	.byte	0x03, 0x5f
        /*0032*/ 	.short	0x0101


	//----- nvinfo : EIATTR_VRC_CTA_INIT_COUNT
	.align		4
        /*0034*/ 	.byte	0x02, 0x4a
	.zero		1
	.zero		1


	//----- nvinfo : EIATTR_EXIT_INSTR_OFFSETS
	.align		4
        /*0038*/ 	.byte	0x04, 0x1c
        /*003a*/ 	.short	(.L_13 - .L_12)


	//   ....[0]....
.L_12:
        /*003c*/ 	.word	0x000000d0


	//----- nvinfo : EIATTR_CBANK_PARAM_SIZE
	.align		4
.L_13:
        /*0040*/ 	.byte	0x03, 0x19
        /*0042*/ 	.short	0x0010


	//----- nvinfo : EIATTR_PARAM_CBANK
	.align		4
        /*0044*/ 	.byte	0x04, 0x0a
        /*0046*/ 	.short	(.L_15 - .L_14)
	.align		4
.L_14:
        /*0048*/ 	.word	index@(.nv.constant0._Z12SimpleKernelPfS_)
        /*004c*/ 	.short	0x0380
        /*004e*/ 	.short	0x0010


	//----- nvinfo : EIATTR_SW_WAR
	.align		4
.L_15:
        /*0050*/ 	.byte	0x04, 0x36
        /*0052*/ 	.short	(.L_17 - .L_16)
.L_16:
        /*0054*/ 	.word	0x00000008
.L_17:


//--------------------- .nv.callgraph             --------------------------
	.section	.nv.callgraph,"",@"SHT_CUDA_CALLGRAPH"
	.align	4
	.sectionentsize	8
	.align		4
        /*0000*/ 	.word	0x00000000
	.align		4
        /*0004*/ 	.word	0xffffffff
	.align		4
        /*0008*/ 	.word	0x00000000
	.align		4
        /*000c*/ 	.word	0xfffffffe
	.align		4
        /*0010*/ 	.word	0x00000000
	.align		4
        /*0014*/ 	.word	0xfffffffd
	.align		4
        /*0018*/ 	.word	0x00000000
	.align		4
        /*001c*/ 	.word	0xfffffffc


//--------------------- .text._Z12SimpleKernelPfS_ --------------------------
	.section	.text._Z12SimpleKernelPfS_,"ax",@progbits
	.align	128
        .global         _Z12SimpleKernelPfS_
        .type           _Z12SimpleKernelPfS_,@function
        .size           _Z12SimpleKernelPfS_,(.L_x_1 - _Z12SimpleKernelPfS_)
        .other          _Z12SimpleKernelPfS_,@"STO_CUDA_ENTRY STV_DEFAULT"
_Z12SimpleKernelPfS_:
.text._Z12SimpleKernelPfS_:
[----:B------:R-:W-:Y:S01]  /*0000*/  LDC R1, c[0x0][0x37c] ;  /* 0x0000df00ff017b82 */ /* 0x000fe20000000800 */
[----:B------:R-:W0:Y:S07]  /*0010*/  S2R R0, SR_TID.X ;  /* 0x0000000000007919 */ /* 0x000e2e0000002100 */
[----:B------:R-:W0:Y:S01]  /*0020*/  S2UR UR6, SR_CTAID.X ;  /* 0x00000000000679c3 */ /* 0x000e220000002500 */
[----:B------:R-:W1:Y:S07]  /*0030*/  LDCU.64 UR4, c[0x0][0x358] ;  /* 0x00006b00ff0477ac */ /* 0x000e6e0008000a00 */
[----:B------:R-:W0:Y:S08]  /*0040*/  LDC R7, c[0x0][0x360] ;  /* 0x0000d800ff077b82 */ /* 0x000e300000000800 */
[----:B------:R-:W2:Y:S08]  /*0050*/  LDC.64 R2, c[0x0][0x380] ;  /* 0x0000e000ff027b82 */ /* 0x000eb00000000a00 */
[----:B------:R-:W3:Y:S01]  /*0060*/  LDC.64 R4, c[0x0][0x388] ;  /* 0x0000e200ff047b82 */ /* 0x000ee20000000a00 */
[----:B0-----:R-:W-:-:S04]  /*0070*/  IMAD R7, R7, UR6, R0 ;  /* 0x0000000607077c24 */ /* 0x001fc8000f8e0200 */
[----:B--2---:R-:W-:-:S06]  /*0080*/  IMAD.WIDE R2, R7, 0x4, R2 ;  /* 0x0000000407027825 */ /* 0x004fcc00078e0202 */
[----:B-1----:R-:W2:Y:S01]  /*0090*/  LDG.E R2, desc[UR4][R2.64] ;  /* 0x0000000402027981 */ /* 0x002ea2000c1e1900 */
[----:B---3--:R-:W-:-:S04]  /*00a0*/  IMAD.WIDE R4, R7, 0x4, R4 ;  /* 0x0000000407047825 */ /* 0x008fc800078e0204 */
[----:B--2---:R-:W-:-:S05]  /*00b0*/  FADD R7, R2, R2 ;  /* 0x0000000202077221 */ /* 0x004fca0000000000 */
[----:B------:R-:W-:Y:S01]  /*00c0*/  STG.E desc[UR4][R4.64], R7 ;  /* 0x0000000704007986 */ /* 0x000fe2000c101904 */
[----:B------:R-:W-:Y:S05]  /*00d0*/  EXIT ;  /* 0x000000000000794d */ /* 0x000fea0003800000 */
.L_x_0:
[----:B------:R-:W-:-:S00]  /*00e0*/  BRA `(.L_x_0) ;  /* 0xfffffffc00fc7947 */ /* 0x000fc0000383ffff */
[----:B------:R-:W-:-:S00]  /*00f0*/  NOP ;  /* 0x0000000000007918 */ /* 0x000fc00000000000 */
        /* <DEDUP_REMOVED lines=8> */
.L_x_1:


//--------------------- .nv.shared.reserved.0     --------------------------
	.section	.nv.shared.reserved.0,"aw",@nobits
	.weak		__nv_reservedSMEM_offset_0_alias
	.size		__nv_reservedSMEM_offset_0_alias, 0, 64
	.other		__nv_reservedSMEM_offset_0_alias,@"STO_CUDA_RESERVED_SHARED STV_DEFAULT"
__nv_reservedSMEM_offset_0_alias:
	.zero		0
	.zero		64


//--------------------- .nv.constant0._Z12SimpleKernelPfS_ --------------------------
	.section	.nv.constant0._Z12SimpleKernelPfS_,"a",@progbits
	.sectionflags	@""
	.align	4
.nv.constant0._Z12SimpleKernelPfS_:
	.zero		912


//--------------------- SYMBOLS --------------------------

	.type		.nv.reservedSmem.offset0,@object
	.size		.nv.reservedSmem.offset0,0x4
